//
// Generated by NVIDIA NVVM Compiler
//
// Compiler Build ID: CL-36424714
// Cuda compilation tools, release 13.0, V13.0.88
// Based on NVVM 20.0.0
//

.version 9.0
.target sm_100
.address_size 64

	// .globl	_Z13print_detailsv
.extern .func  (.param .b32 func_retval0) vprintf
(
	.param .b64 vprintf_param_0,
	.param .b64 vprintf_param_1
)
;
.global .align 1 .b8 $str[103] = {98, 108, 111, 99, 107, 73, 100, 120, 32, 120, 58, 32, 37, 32, 100, 32, 32, 121, 32, 58, 32, 37, 32, 100, 32, 32, 122, 32, 58, 32, 37, 32, 100, 32, 10, 98, 108, 111, 99, 107, 68, 105, 109, 32, 120, 58, 32, 37, 32, 100, 32, 32, 121, 32, 58, 32, 37, 32, 100, 32, 32, 122, 32, 58, 32, 37, 32, 100, 10, 103, 114, 105, 100, 68, 105, 109, 32, 120, 58, 32, 37, 32, 100, 32, 32, 121, 32, 58, 32, 37, 32, 100, 32, 32, 122, 32, 58, 32, 37, 32, 100, 32};

.visible .entry _Z13print_detailsv()
{
	.local .align 8 .b8 	__local_depot0[40];
	.reg .b64 	%SP;
	.reg .b64 	%SPL;
	.reg .b32 	%r<12>;
	.reg .b64 	%rd<5>;

	mov.u64 	%SPL, __local_depot0;
	cvta.local.u64 	%SP, %SPL;
	add.u64 	%rd1, %SP, 0;
	add.u64 	%rd2, %SPL, 0;
	mov.u32 	%r1, %ctaid.x;
	mov.u32 	%r2, %ctaid.y;
	mov.u32 	%r3, %ctaid.z;
	mov.u32 	%r4, %ntid.x;
	mov.u32 	%r5, %ntid.y;
	mov.u32 	%r6, %ntid.z;
	mov.u32 	%r7, %nctaid.x;
	mov.u32 	%r8, %nctaid.y;
	mov.u32 	%r9, %nctaid.z;
	st.local.v2.u32 	[%rd2], {%r1, %r2};
	st.local.v2.u32 	[%rd2+8], {%r3, %r4};
	st.local.v2.u32 	[%rd2+16], {%r5, %r6};
	st.local.v2.u32 	[%rd2+24], {%r7, %r8};
	st.local.u32 	[%rd2+32], %r9;
	mov.u64 	%rd3, $str;
	cvta.global.u64 	%rd4, %rd3;
	{ // callseq 0, 0
	.param .b64 param0;
	st.param.b64 	[param0], %rd4;
	.param .b64 param1;
	st.param.b64 	[param1], %rd1;
	.param .b32 retval0;
	call.uni (retval0), 
	vprintf, 
	(
	param0, 
	param1
	);
	ld.param.b32 	%r10, [retval0];
	} // callseq 0
	ret;

}


// ===== COMPILED SASS (sm_100) =====

	.target	sm_100

	.elftype	@"ET_EXEC"


//--------------------- .note.nv.tkinfo           --------------------------
	.section	.note.nv.tkinfo,"",@"SHT_NOTE"
	.sectionflags	@"SHF_NOTE_NV_TKINFO"
	.tkinfo
        /*0018*/ 	.word	0x00000002
        /*0030*/ 	.string	""
        /*0030*/ 	.string	"ptxas"
        /*0030*/ 	.string	"Cuda compilation tools, release 13.0, V13.0.88"
        /*0030*/ 	.string	"Build cuda_13.0.r13.0/compiler.36424714_0"
        /*0030*/ 	.string	"-arch sm_100 -m 64 "



//--------------------- .note.nv.cuinfo           --------------------------
	.section	.note.nv.cuinfo,"",@"SHT_NOTE"
	.sectionflags	@"SHF_NOTE_NV_CUINFO"
        /*0018*/ 	.short	0x0002
        /*001a*/ 	.short	0x0064
        /*001c*/ 	.short	0x0082
	.zero		2


//--------------------- .nv.info                  --------------------------
	.section	.nv.info,"",@"SHT_CUDA_INFO"
	.align	4


	//----- nvinfo : EIATTR_REGCOUNT
	.align		4
        /*0000*/ 	.byte	0x04, 0x2f
        /*0002*/ 	.short	(.L_2 - .L_1)
	.align		4
.L_1:
        /*0004*/ 	.word	index@(_Z13print_detailsv)
        /*0008*/ 	.word	0x00000018


	//----- nvinfo : EIATTR_FRAME_SIZE
	.align		4
.L_2:
        /*000c*/ 	.byte	0x04, 0x11
        /*000e*/ 	.short	(.L_4 - .L_3)
	.align		4
.L_3:
        /*0010*/ 	.word	index@(_Z13print_detailsv)
        /*0014*/ 	.word	0x00000028


	//----- nvinfo : EIATTR_MIN_STACK_SIZE
	.align		4
.L_4:
        /*0018*/ 	.byte	0x04, 0x12
        /*001a*/ 	.short	(.L_6 - .L_5)
	.align		4
.L_5:
        /*001c*/ 	.word	index@(_Z13print_detailsv)
        /*0020*/ 	.word	0x00000028
.L_6:


//--------------------- .nv.compat                --------------------------
	.section	.nv.compat,"",@"SHT_CUDA_COMPAT_INFO"
	.align	4
        /*0000*/ 	.byte	0x02, 0x09, 0x00, 0x00, 0x02, 0x02, 0x01, 0x00, 0x02, 0x05, 0x05, 0x00, 0x03, 0x07, 0x01, 0x01
        /*0010*/ 	.byte	0x02, 0x03, 0x00, 0x00, 0x02, 0x06, 0x01, 0x00, 0x04, 0x0b, 0x08, 0x00, 0x09, 0x00, 0x00, 0x00
        /*0020*/ 	.byte	0x00, 0x00, 0x00, 0x00


//--------------------- .nv.info._Z13print_detailsv --------------------------
	.section	.nv.info._Z13print_detailsv,"",@"SHT_CUDA_INFO"
	.sectionflags	@""
	.align	4


	//----- nvinfo : EIATTR_CUDA_API_VERSION
	.align		4
        /*0000*/ 	.byte	0x04, 0x37
        /*0002*/ 	.short	(.L_8 - .L_7)
.L_7:
        /*0004*/ 	.word	0x00000082


	//----- nvinfo : EIATTR_SPARSE_MMA_MASK
	.align		4
.L_8:
        /*0008*/ 	.byte	0x03, 0x50
        /*000a*/ 	.short	0x0000


	//----- nvinfo : EIATTR_MAXREG_COUNT
	.align		4
        /*000c*/ 	.byte	0x03, 0x1b
        /*000e*/ 	.short	0x00ff


	//----- nvinfo : EIATTR_EXTERNS
	.align		4
        /*0010*/ 	.byte	0x04, 0x0f
        /*0012*/ 	.short	(.L_10 - .L_9)


	//   ....[0]....
	.align		4
.L_9:
        /*0014*/ 	.word	index@(vprintf)


	//----- nvinfo : EIATTR_MERCURY_ISA_VERSION
	.align		4
.L_10:
        /*0018*/ 	.byte	0x03, 0x5f
        /*001a*/ 	.short	0x0101


	//----- nvinfo : EIATTR_VRC_CTA_INIT_COUNT
	.align		4
        /*001c*/ 	.byte	0x02, 0x4a
	.zero		1
	.zero		1


	//----- nvinfo : EIATTR_SYSCALL_OFFSETS
	.align		4
        /*0020*/ 	.byte	0x04, 0x46
        /*0022*/ 	.short	(.L_12 - .L_11)


	//   ....[0]....
.L_11:
        /*0024*/ 	.word	0x000001a0


	//----- nvinfo : EIATTR_EXIT_INSTR_OFFSETS
	.align		4
.L_12:
        /*0028*/ 	.byte	0x04, 0x1c
        /*002a*/ 	.short	(.L_14 - .L_13)


	//   ....[0]....
.L_13:
        /*002c*/ 	.word	0x000001b0


	//----- nvinfo : EIATTR_SW_WAR
	.align		4
.L_14:
        /*0030*/ 	.byte	0x04, 0x36
        /*0032*/ 	.short	(.L_16 - .L_15)
.L_15:
        /*0034*/ 	.word	0x00000008
.L_16:


//--------------------- .nv.callgraph             --------------------------
	.section	.nv.callgraph,"",@"SHT_CUDA_CALLGRAPH"
	.align	4
	.sectionentsize	8
	.align		4
        /*0000*/ 	.word	0x00000000
	.align		4
        /*0004*/ 	.word	0xffffffff
	.align		4
        /*0008*/ 	.word	index@(_Z13print_detailsv)
	.align		4
        /*000c*/ 	.word	index@(vprintf)
	.align		4
        /*0010*/ 	.word	0x00000000
	.align		4
        /*0014*/ 	.word	0xfffffffe
	.align		4
        /*0018*/ 	.word	0x00000000
	.align		4
        /*001c*/ 	.word	0xfffffffd
	.align		4
        /*0020*/ 	.word	0x00000000
	.align		4
        /*0024*/ 	.word	0xfffffffc


//--------------------- .nv.constant4             --------------------------
	.section	.nv.constant4,"a",@progbits
	.align	8
	.align		8
.nv.constant4:
        /*0000*/ 	.dword	vprintf
	.align		8
        /*0008*/ 	.dword	$str


//--------------------- .text._Z13print_detailsv  --------------------------
	.section	.text._Z13print_detailsv,"ax",@progbits
	.align	128
        .global         _Z13print_detailsv
        .type           _Z13print_detailsv,@function
        .size           _Z13print_detailsv,(.L_x_2 - _Z13print_detailsv)
        .other          _Z13print_detailsv,@"STO_CUDA_ENTRY STV_DEFAULT"
_Z13print_detailsv:
.text._Z13print_detailsv:
[----:B------:R-:W0:Y:S01]  /*0000*/  LDC R1, c[0x0][0x37c] ;  /* 0x0000df00ff017b82 */ /* 0x000e220000000800 */
[----:B------:R-:W1:Y:S01]  /*0010*/  S2R R8, SR_CTAID.X ;  /* 0x0000000000087919 */ /* 0x000e620000002500 */
[----:B------:R-:W2:Y:S06]  /*0020*/  LDCU UR5, c[0x0][0x2fc] ;  /* 0x00005f80ff0577ac */ /* 0x000eac0008000800 */
[----:B------:R-:W3:Y:S01]  /*0030*/  LDC R11, c[0x0][0x360] ;  /* 0x0000d800ff0b7b82 */ /* 0x000ee20000000800 */
[----:B0-----:R-:W-:Y:S01]  /*0040*/  VIADD R1, R1, 0xffffffd8 ;  /* 0xffffffd801017836 */ /* 0x001fe20000000000 */
[----:B------:R-:W1:Y:S01]  /*0050*/  S2R R9, SR_CTAID.Y ;  /* 0x0000000000097919 */ /* 0x000e620000002600 */
[----:B------:R-:W-:Y:S01]  /*0060*/  MOV R0, 0x0 ;  /* 0x0000000000007802 */ /* 0x000fe20000000f00 */
[----:B------:R-:W0:Y:S01]  /*0070*/  LDCU UR4, c[0x0][0x2f8] ;  /* 0x00005f00ff0477ac */ /* 0x000e220008000800 */
[----:B------:R-:W3:Y:S03]  /*0080*/  S2R R10, SR_CTAID.Z ;  /* 0x00000000000a7919 */ /* 0x000ee60000002700 */
[----:B------:R-:W4:Y:S01]  /*0090*/  LDC R12, c[0x0][0x364] ;  /* 0x0000d900ff0c7b82 */ /* 0x000f220000000800 */
[----:B------:R-:W5:Y:S07]  /*00a0*/  LDCU.64 UR6, c[0x4][0x8] ;  /* 0x01000100ff0677ac */ /* 0x000f6e0008000a00 */
[----:B------:R-:W4:Y:S01]  /*00b0*/  LDC R13, c[0x0][0x368] ;  /* 0x0000da00ff0d7b82 */ /* 0x000f220000000800 */
[----:B0-----:R-:W-:-:S07]  /*00c0*/  IADD3 R6, P0, PT, R1, UR4, RZ ;  /* 0x0000000401067c10 */ /* 0x001fce000ff1e0ff */
[----:B------:R-:W0:Y:S01]  /*00d0*/  LDC R14, c[0x0][0x370] ;  /* 0x0000dc00ff0e7b82 */ /* 0x000e220000000800 */
[----:B-----5:R-:W-:Y:S01]  /*00e0*/  IMAD.U32 R4, RZ, RZ, UR6 ;  /* 0x00000006ff047e24 */ /* 0x020fe2000f8e00ff */
[----:B------:R-:W-:Y:S01]  /*00f0*/  MOV R5, UR7 ;  /* 0x0000000700057c02 */ /* 0x000fe20008000f00 */
[----:B--2---:R-:W-:-:S05]  /*0100*/  IMAD.X R7, RZ, RZ, UR5, P0 ;  /* 0x00000005ff077e24 */ /* 0x004fca00080e06ff */
[----:B------:R-:W0:Y:S01]  /*0110*/  LDC R15, c[0x0][0x374] ;  /* 0x0000dd00ff0f7b82 */ /* 0x000e220000000800 */
[----:B-1----:R1:W-:Y:S04]  /*0120*/  STL.64 [R1], R8 ;  /* 0x0000000801007387 */ /* 0x0023e80000100a00 */
[----:B---3--:R1:W-:Y:S03]  /*0130*/  STL.64 [R1+0x8], R10 ;  /* 0x0000080a01007387 */ /* 0x0083e60000100a00 */
[----:B------:R-:W2:Y:S01]  /*0140*/  LDC R16, c[0x0][0x378] ;  /* 0x0000de00ff107b82 */ /* 0x000ea20000000800 */
[----:B----4-:R1:W-:Y:S07]  /*0150*/  STL.64 [R1+0x10], R12 ;  /* 0x0000100c01007387 */ /* 0x0103ee0000100a00 */
[----:B------:R1:W3:Y:S01]  /*0160*/  LDC.64 R2, c[0x4][R0] ;  /* 0x0100000000027b82 */ /* 0x0002e20000000a00 */
[----:B0-----:R1:W-:Y:S04]  /*0170*/  STL.64 [R1+0x18], R14 ;  /* 0x0000180e01007387 */ /* 0x0013e80000100a00 */
[----:B--2---:R1:W-:Y:S02]  /*0180*/  STL [R1+0x20], R16 ;  /* 0x0000201001007387 */ /* 0x0043e40000100800 */
[----:B------:R-:W-:-:S07]  /*0190*/  LEPC R20, `(.L_x_0) ;  /* 0x000000001014794e */ /* 0x000fce0000000000 */
[----:B-1-3--:R-:W-:Y:S05]  /*01a0*/  CALL.ABS.NOINC R2 ;  /* 0x0000000002007343 */ /* 0x00afea0003c00000 */
.L_x_0:
[----:B------:R-:W-:Y:S05]  /*01b0*/  EXIT ;  /* 0x000000000000794d */ /* 0x000fea0003800000 */
.L_x_1:
[----:B------:R-:W-:-:S00]  /*01c0*/  BRA `(.L_x_1) ;  /* 0xfffffffc00fc7947 */ /* 0x000fc0000383ffff */
[----:B------:R-:W-:-:S00]  /*01d0*/  NOP ;  /* 0x0000000000007918 */ /* 0x000fc00000000000 */
        /* <DEDUP_REMOVED lines=10> */
.L_x_2:


//--------------------- .nv.global.init           --------------------------
	.section	.nv.global.init,"aw",@progbits
.nv.global.init:
	.type		$str,@object
	.size		$str,(.L_0 - $str)
$str:
        /*0000*/ 	.byte	0x62, 0x6c, 0x6f, 0x63, 0x6b, 0x49, 0x64, 0x78, 0x20, 0x78, 0x3a, 0x20, 0x25, 0x20, 0x64, 0x20
        /*0010*/ 	.byte	0x20, 0x79, 0x20, 0x3a, 0x20, 0x25, 0x20, 0x64, 0x20, 0x20, 0x7a, 0x20, 0x3a, 0x20, 0x25, 0x20
        /*0020*/ 	.byte	0x64, 0x20, 0x0a, 0x62, 0x6c, 0x6f, 0x63, 0x6b, 0x44, 0x69, 0x6d, 0x20, 0x78, 0x3a, 0x20, 0x25
        /*0030*/ 	.byte	0x20, 0x64, 0x20, 0x20, 0x79, 0x20, 0x3a, 0x20, 0x25, 0x20, 0x64, 0x20, 0x20, 0x7a, 0x20, 0x3a
        /*0040*/ 	.byte	0x20, 0x25, 0x20, 0x64, 0x0a, 0x67, 0x72, 0x69, 0x64, 0x44, 0x69, 0x6d, 0x20, 0x78, 0x3a, 0x20
        /*0050*/ 	.byte	0x25, 0x20, 0x64, 0x20, 0x20, 0x79, 0x20, 0x3a, 0x20, 0x25, 0x20, 0x64, 0x20, 0x20, 0x7a, 0x20
        /*0060*/ 	.byte	0x3a, 0x20, 0x25, 0x20, 0x64, 0x20, 0x00
.L_0:


//--------------------- .nv.shared.reserved.0     --------------------------
	.section	.nv.shared.reserved.0,"aw",@nobits
	.weak		__nv_reservedSMEM_offset_0_alias
	.size		__nv_reservedSMEM_offset_0_alias, 0, 64
	.other		__nv_reservedSMEM_offset_0_alias,@"STO_CUDA_RESERVED_SHARED STV_DEFAULT"
__nv_reservedSMEM_offset_0_alias:
	.zero		0
	.zero		64


//--------------------- .nv.constant0._Z13print_detailsv --------------------------
	.section	.nv.constant0._Z13print_detailsv,"a",@progbits
	.sectionflags	@""
	.align	4
.nv.constant0._Z13print_detailsv:
	.zero		896


//--------------------- SYMBOLS --------------------------

	.type		.nv.reservedSmem.offset0,@object
	.size		.nv.reservedSmem.offset0,0x4
	.type		vprintf,@function
